//
// Generated by NVIDIA NVVM Compiler
//
// Compiler Build ID: CL-36424714
// Cuda compilation tools, release 13.0, V13.0.88
// Based on NVVM 20.0.0
//

.version 9.0
.target sm_100
.address_size 64

	// .globl	_Z11gpu_psearchPjS_Phjj

.visible .entry _Z11gpu_psearchPjS_Phjj(
	.param .u64 .ptr .align 1 _Z11gpu_psearchPjS_Phjj_param_0,
	.param .u64 .ptr .align 1 _Z11gpu_psearchPjS_Phjj_param_1,
	.param .u64 .ptr .align 1 _Z11gpu_psearchPjS_Phjj_param_2,
	.param .u32 _Z11gpu_psearchPjS_Phjj_param_3,
	.param .u32 _Z11gpu_psearchPjS_Phjj_param_4
)
{
	.reg .pred 	%p<40>;
	.reg .b16 	%rs<31>;
	.reg .b32 	%r<136>;
	.reg .b64 	%rd<24>;

	ld.param.u64 	%rd14, [_Z11gpu_psearchPjS_Phjj_param_0];
	ld.param.u64 	%rd12, [_Z11gpu_psearchPjS_Phjj_param_1];
	ld.param.u64 	%rd13, [_Z11gpu_psearchPjS_Phjj_param_2];
	ld.param.u32 	%r71, [_Z11gpu_psearchPjS_Phjj_param_3];
	ld.param.u32 	%r70, [_Z11gpu_psearchPjS_Phjj_param_4];
	cvta.to.global.u64 	%rd1, %rd14;
	mov.u32 	%r72, %ctaid.x;
	mov.u32 	%r73, %ntid.x;
	mov.u32 	%r74, %tid.x;
	mad.lo.s32 	%r1, %r72, %r73, %r74;
	setp.ge.u32 	%p1, %r1, %r71;
	@%p1 bra 	$L__BB0_72;
	cvta.to.global.u64 	%rd15, %rd13;
	cvt.u64.u32 	%rd16, %r1;
	add.s64 	%rd2, %rd15, %rd16;
	mov.b16 	%rs1, 0;
	st.global.u8 	[%rd2], %rs1;
	setp.eq.s32 	%p2, %r70, 0;
	@%p2 bra 	$L__BB0_72;
	cvta.to.global.u64 	%rd17, %rd12;
	mul.wide.u32 	%rd18, %r1, 4;
	add.s64 	%rd3, %rd17, %rd18;
	and.b32  	%r2, %r70, 15;
	setp.lt.u32 	%p3, %r70, 16;
	mov.b32 	%r130, 0;
	@%p3 bra 	$L__BB0_37;
	and.b32  	%r130, %r70, -16;
	neg.s32 	%r106, %r130;
	add.s64 	%rd22, %rd1, 32;
$L__BB0_4:
	.pragma "nounroll";
	ld.global.u32 	%r108, [%rd3];
	ld.global.u32 	%r76, [%rd22+-32];
	setp.ne.s32 	%p4, %r108, %r76;
	@%p4 bra 	$L__BB0_6;
	mov.b16 	%rs2, 1;
	st.global.u8 	[%rd2], %rs2;
	ld.global.u32 	%r108, [%rd3];
$L__BB0_6:
	ld.global.u32 	%r77, [%rd22+-28];
	setp.ne.s32 	%p5, %r108, %r77;
	@%p5 bra 	$L__BB0_8;
	mov.b16 	%rs3, 1;
	st.global.u8 	[%rd2], %rs3;
	ld.global.u32 	%r108, [%rd3];
$L__BB0_8:
	ld.global.u32 	%r78, [%rd22+-24];
	setp.ne.s32 	%p6, %r108, %r78;
	@%p6 bra 	$L__BB0_10;
	mov.b16 	%rs4, 1;
	st.global.u8 	[%rd2], %rs4;
	ld.global.u32 	%r108, [%rd3];
$L__BB0_10:
	ld.global.u32 	%r79, [%rd22+-20];
	setp.ne.s32 	%p7, %r108, %r79;
	@%p7 bra 	$L__BB0_12;
	mov.b16 	%rs5, 1;
	st.global.u8 	[%rd2], %rs5;
	ld.global.u32 	%r108, [%rd3];
$L__BB0_12:
	ld.global.u32 	%r80, [%rd22+-16];
	setp.ne.s32 	%p8, %r108, %r80;
	@%p8 bra 	$L__BB0_14;
	mov.b16 	%rs6, 1;
	st.global.u8 	[%rd2], %rs6;
	ld.global.u32 	%r108, [%rd3];
$L__BB0_14:
	ld.global.u32 	%r81, [%rd22+-12];
	setp.ne.s32 	%p9, %r108, %r81;
	@%p9 bra 	$L__BB0_16;
	mov.b16 	%rs7, 1;
	st.global.u8 	[%rd2], %rs7;
	ld.global.u32 	%r108, [%rd3];
$L__BB0_16:
	ld.global.u32 	%r82, [%rd22+-8];
	setp.ne.s32 	%p10, %r108, %r82;
	@%p10 bra 	$L__BB0_18;
	mov.b16 	%rs8, 1;
	st.global.u8 	[%rd2], %rs8;
	ld.global.u32 	%r108, [%rd3];
$L__BB0_18:
	ld.global.u32 	%r83, [%rd22+-4];
	setp.ne.s32 	%p11, %r108, %r83;
	@%p11 bra 	$L__BB0_20;
	mov.b16 	%rs9, 1;
	st.global.u8 	[%rd2], %rs9;
	ld.global.u32 	%r108, [%rd3];
$L__BB0_20:
	ld.global.u32 	%r84, [%rd22];
	setp.ne.s32 	%p12, %r108, %r84;
	@%p12 bra 	$L__BB0_22;
	mov.b16 	%rs10, 1;
	st.global.u8 	[%rd2], %rs10;
	ld.global.u32 	%r108, [%rd3];
$L__BB0_22:
	ld.global.u32 	%r85, [%rd22+4];
	setp.ne.s32 	%p13, %r108, %r85;
	@%p13 bra 	$L__BB0_24;
	mov.b16 	%rs11, 1;
	st.global.u8 	[%rd2], %rs11;
	ld.global.u32 	%r108, [%rd3];
$L__BB0_24:
	ld.global.u32 	%r86, [%rd22+8];
	setp.ne.s32 	%p14, %r108, %r86;
	@%p14 bra 	$L__BB0_26;
	mov.b16 	%rs12, 1;
	st.global.u8 	[%rd2], %rs12;
	ld.global.u32 	%r108, [%rd3];
$L__BB0_26:
	ld.global.u32 	%r87, [%rd22+12];
	setp.ne.s32 	%p15, %r108, %r87;
	@%p15 bra 	$L__BB0_28;
	mov.b16 	%rs13, 1;
	st.global.u8 	[%rd2], %rs13;
	ld.global.u32 	%r108, [%rd3];
$L__BB0_28:
	ld.global.u32 	%r88, [%rd22+16];
	setp.ne.s32 	%p16, %r108, %r88;
	@%p16 bra 	$L__BB0_30;
	mov.b16 	%rs14, 1;
	st.global.u8 	[%rd2], %rs14;
	ld.global.u32 	%r108, [%rd3];
$L__BB0_30:
	ld.global.u32 	%r89, [%rd22+20];
	setp.ne.s32 	%p17, %r108, %r89;
	@%p17 bra 	$L__BB0_32;
	mov.b16 	%rs15, 1;
	st.global.u8 	[%rd2], %rs15;
	ld.global.u32 	%r108, [%rd3];
$L__BB0_32:
	ld.global.u32 	%r90, [%rd22+24];
	setp.ne.s32 	%p18, %r108, %r90;
	@%p18 bra 	$L__BB0_34;
	mov.b16 	%rs16, 1;
	st.global.u8 	[%rd2], %rs16;
	ld.global.u32 	%r108, [%rd3];
$L__BB0_34:
	ld.global.u32 	%r91, [%rd22+28];
	setp.ne.s32 	%p19, %r108, %r91;
	@%p19 bra 	$L__BB0_36;
	mov.b16 	%rs17, 1;
	st.global.u8 	[%rd2], %rs17;
$L__BB0_36:
	add.s32 	%r106, %r106, 16;
	add.s64 	%rd22, %rd22, 64;
	setp.ne.s32 	%p20, %r106, 0;
	@%p20 bra 	$L__BB0_4;
$L__BB0_37:
	setp.eq.s32 	%p21, %r2, 0;
	@%p21 bra 	$L__BB0_72;
	and.b32  	%r39, %r70, 7;
	setp.lt.u32 	%p22, %r2, 8;
	@%p22 bra 	$L__BB0_56;
	ld.global.u32 	%r124, [%rd3];
	mul.wide.u32 	%rd19, %r130, 4;
	add.s64 	%rd7, %rd1, %rd19;
	ld.global.u32 	%r92, [%rd7];
	setp.ne.s32 	%p23, %r124, %r92;
	@%p23 bra 	$L__BB0_41;
	mov.b16 	%rs18, 1;
	st.global.u8 	[%rd2], %rs18;
	ld.global.u32 	%r124, [%rd3];
$L__BB0_41:
	ld.global.u32 	%r93, [%rd7+4];
	setp.ne.s32 	%p24, %r124, %r93;
	@%p24 bra 	$L__BB0_43;
	mov.b16 	%rs19, 1;
	st.global.u8 	[%rd2], %rs19;
	ld.global.u32 	%r124, [%rd3];
$L__BB0_43:
	ld.global.u32 	%r94, [%rd7+8];
	setp.ne.s32 	%p25, %r124, %r94;
	@%p25 bra 	$L__BB0_45;
	mov.b16 	%rs20, 1;
	st.global.u8 	[%rd2], %rs20;
	ld.global.u32 	%r124, [%rd3];
$L__BB0_45:
	ld.global.u32 	%r95, [%rd7+12];
	setp.ne.s32 	%p26, %r124, %r95;
	@%p26 bra 	$L__BB0_47;
	mov.b16 	%rs21, 1;
	st.global.u8 	[%rd2], %rs21;
	ld.global.u32 	%r124, [%rd3];
$L__BB0_47:
	ld.global.u32 	%r96, [%rd7+16];
	setp.ne.s32 	%p27, %r124, %r96;
	@%p27 bra 	$L__BB0_49;
	mov.b16 	%rs22, 1;
	st.global.u8 	[%rd2], %rs22;
	ld.global.u32 	%r124, [%rd3];
$L__BB0_49:
	ld.global.u32 	%r97, [%rd7+20];
	setp.ne.s32 	%p28, %r124, %r97;
	@%p28 bra 	$L__BB0_51;
	mov.b16 	%rs23, 1;
	st.global.u8 	[%rd2], %rs23;
	ld.global.u32 	%r124, [%rd3];
$L__BB0_51:
	ld.global.u32 	%r98, [%rd7+24];
	setp.ne.s32 	%p29, %r124, %r98;
	@%p29 bra 	$L__BB0_53;
	mov.b16 	%rs24, 1;
	st.global.u8 	[%rd2], %rs24;
	ld.global.u32 	%r124, [%rd3];
$L__BB0_53:
	ld.global.u32 	%r99, [%rd7+28];
	setp.ne.s32 	%p30, %r124, %r99;
	@%p30 bra 	$L__BB0_55;
	mov.b16 	%rs25, 1;
	st.global.u8 	[%rd2], %rs25;
$L__BB0_55:
	add.s32 	%r130, %r130, 8;
$L__BB0_56:
	setp.eq.s32 	%p31, %r39, 0;
	@%p31 bra 	$L__BB0_72;
	and.b32  	%r57, %r70, 3;
	setp.lt.u32 	%p32, %r39, 4;
	@%p32 bra 	$L__BB0_67;
	ld.global.u32 	%r132, [%rd3];
	mul.wide.u32 	%rd20, %r130, 4;
	add.s64 	%rd8, %rd1, %rd20;
	ld.global.u32 	%r100, [%rd8];
	setp.ne.s32 	%p33, %r132, %r100;
	@%p33 bra 	$L__BB0_60;
	mov.b16 	%rs26, 1;
	st.global.u8 	[%rd2], %rs26;
	ld.global.u32 	%r132, [%rd3];
$L__BB0_60:
	ld.global.u32 	%r101, [%rd8+4];
	setp.ne.s32 	%p34, %r132, %r101;
	@%p34 bra 	$L__BB0_62;
	mov.b16 	%rs27, 1;
	st.global.u8 	[%rd2], %rs27;
	ld.global.u32 	%r132, [%rd3];
$L__BB0_62:
	ld.global.u32 	%r102, [%rd8+8];
	setp.ne.s32 	%p35, %r132, %r102;
	@%p35 bra 	$L__BB0_64;
	mov.b16 	%rs28, 1;
	st.global.u8 	[%rd2], %rs28;
	ld.global.u32 	%r132, [%rd3];
$L__BB0_64:
	ld.global.u32 	%r103, [%rd8+12];
	setp.ne.s32 	%p36, %r132, %r103;
	@%p36 bra 	$L__BB0_66;
	mov.b16 	%rs29, 1;
	st.global.u8 	[%rd2], %rs29;
$L__BB0_66:
	add.s32 	%r130, %r130, 4;
$L__BB0_67:
	setp.eq.s32 	%p37, %r57, 0;
	@%p37 bra 	$L__BB0_72;
	mul.wide.u32 	%rd21, %r130, 4;
	add.s64 	%rd23, %rd1, %rd21;
	neg.s32 	%r135, %r57;
$L__BB0_69:
	.pragma "nounroll";
	ld.global.u32 	%r104, [%rd3];
	ld.global.u32 	%r105, [%rd23];
	setp.ne.s32 	%p38, %r104, %r105;
	@%p38 bra 	$L__BB0_71;
	mov.b16 	%rs30, 1;
	st.global.u8 	[%rd2], %rs30;
$L__BB0_71:
	add.s64 	%rd23, %rd23, 4;
	add.s32 	%r135, %r135, 1;
	setp.ne.s32 	%p39, %r135, 0;
	@%p39 bra 	$L__BB0_69;
$L__BB0_72:
	ret;

}


// ===== COMPILED SASS (sm_100) =====

	.target	sm_100

	.elftype	@"ET_EXEC"


//--------------------- .note.nv.tkinfo           --------------------------
	.section	.note.nv.tkinfo,"",@"SHT_NOTE"
	.sectionflags	@"SHF_NOTE_NV_TKINFO"
	.tkinfo
        /*0018*/ 	.word	0x00000002
        /*0030*/ 	.string	""
        /*0030*/ 	.string	"ptxas"
        /*0030*/ 	.string	"Cuda compilation tools, release 13.0, V13.0.88"
        /*0030*/ 	.string	"Build cuda_13.0.r13.0/compiler.36424714_0"
        /*0030*/ 	.string	"-arch sm_100 -m 64 "



//--------------------- .note.nv.cuinfo           --------------------------
	.section	.note.nv.cuinfo,"",@"SHT_NOTE"
	.sectionflags	@"SHF_NOTE_NV_CUINFO"
        /*0018*/ 	.short	0x0002
        /*001a*/ 	.short	0x0064
        /*001c*/ 	.short	0x0082
	.zero		2


//--------------------- .nv.info                  --------------------------
	.section	.nv.info,"",@"SHT_CUDA_INFO"
	.align	4


	//----- nvinfo : EIATTR_REGCOUNT
	.align		4
        /*0000*/ 	.byte	0x04, 0x2f
        /*0002*/ 	.short	(.L_1 - .L_0)
	.align		4
.L_0:
        /*0004*/ 	.word	index@(_Z11gpu_psearchPjS_Phjj)
        /*0008*/ 	.word	0x0000000e


	//----- nvinfo : EIATTR_FRAME_SIZE
	.align		4
.L_1:
        /*000c*/ 	.byte	0x04, 0x11
        /*000e*/ 	.short	(.L_3 - .L_2)
	.align		4
.L_2:
        /*0010*/ 	.word	index@(_Z11gpu_psearchPjS_Phjj)
        /*0014*/ 	.word	0x00000000


	//----- nvinfo : EIATTR_MIN_STACK_SIZE
	.align		4
.L_3:
        /*0018*/ 	.byte	0x04, 0x12
        /*001a*/ 	.short	(.L_5 - .L_4)
	.align		4
.L_4:
        /*001c*/ 	.word	index@(_Z11gpu_psearchPjS_Phjj)
        /*0020*/ 	.word	0x00000000
.L_5:


//--------------------- .nv.compat                --------------------------
	.section	.nv.compat,"",@"SHT_CUDA_COMPAT_INFO"
	.align	4
        /*0000*/ 	.byte	0x02, 0x09, 0x00, 0x00, 0x02, 0x02, 0x01, 0x00, 0x02, 0x05, 0x05, 0x00, 0x03, 0x07, 0x01, 0x01
        /*0010*/ 	.byte	0x02, 0x03, 0x00, 0x00, 0x02, 0x06, 0x01, 0x00, 0x04, 0x0b, 0x08, 0x00, 0x09, 0x00, 0x00, 0x00
        /*0020*/ 	.byte	0x00, 0x00, 0x00, 0x00


//--------------------- .nv.info._Z11gpu_psearchPjS_Phjj --------------------------
	.section	.nv.info._Z11gpu_psearchPjS_Phjj,"",@"SHT_CUDA_INFO"
	.sectionflags	@""
	.align	4


	//----- nvinfo : EIATTR_CUDA_API_VERSION
	.align		4
        /*0000*/ 	.byte	0x04, 0x37
        /*0002*/ 	.short	(.L_7 - .L_6)
.L_6:
        /*0004*/ 	.word	0x00000082


	//----- nvinfo : EIATTR_KPARAM_INFO
	.align		4
.L_7:
        /*0008*/ 	.byte	0x04, 0x17
        /*000a*/ 	.short	(.L_9 - .L_8)
.L_8:
        /*000c*/ 	.word	0x00000000
        /*0010*/ 	.short	0x0004
        /*0012*/ 	.short	0x001c
        /*0014*/ 	.byte	0x00, 0xf0, 0x11, 0x00


	//----- nvinfo : EIATTR_KPARAM_INFO
	.align		4
.L_9:
        /*0018*/ 	.byte	0x04, 0x17
        /*001a*/ 	.short	(.L_11 - .L_10)
.L_10:
        /*001c*/ 	.word	0x00000000
        /*0020*/ 	.short	0x0003
        /*0022*/ 	.short	0x0018
        /*0024*/ 	.byte	0x00, 0xf0, 0x11, 0x00


	//----- nvinfo : EIATTR_KPARAM_INFO
	.align		4
.L_11:
        /*0028*/ 	.byte	0x04, 0x17
        /*002a*/ 	.short	(.L_13 - .L_12)
.L_12:
        /*002c*/ 	.word	0x00000000
        /*0030*/ 	.short	0x0002
        /*0032*/ 	.short	0x0010
        /*0034*/ 	.byte	0x00, 0xf5, 0x21, 0x00


	//----- nvinfo : EIATTR_KPARAM_INFO
	.align		4
.L_13:
        /*0038*/ 	.byte	0x04, 0x17
        /*003a*/ 	.short	(.L_15 - .L_14)
.L_14:
        /*003c*/ 	.word	0x00000000
        /*0040*/ 	.short	0x0001
        /*0042*/ 	.short	0x0008
        /*0044*/ 	.byte	0x00, 0xf5, 0x21, 0x00


	//----- nvinfo : EIATTR_KPARAM_INFO
	.align		4
.L_15:
        /*0048*/ 	.byte	0x04, 0x17
        /*004a*/ 	.short	(.L_17 - .L_16)
.L_16:
        /*004c*/ 	.word	0x00000000
        /*0050*/ 	.short	0x0000
        /*0052*/ 	.short	0x0000
        /*0054*/ 	.byte	0x00, 0xf5, 0x21, 0x00


	//----- nvinfo : EIATTR_SPARSE_MMA_MASK
	.align		4
.L_17:
        /*0058*/ 	.byte	0x03, 0x50
        /*005a*/ 	.short	0x0000


	//----- nvinfo : EIATTR_MAXREG_COUNT
	.align		4
        /*005c*/ 	.byte	0x03, 0x1b
        /*005e*/ 	.short	0x00ff


	//----- nvinfo : EIATTR_MERCURY_ISA_VERSION
	.align		4
        /*0060*/ 	.byte	0x03, 0x5f
        /*0062*/ 	.short	0x0101


	//----- nvinfo : EIATTR_VRC_CTA_INIT_COUNT
	.align		4
        /*0064*/ 	.byte	0x02, 0x4a
	.zero		1
	.zero		1


	//----- nvinfo : EIATTR_EXIT_INSTR_OFFSETS
	.align		4
        /*0068*/ 	.byte	0x04, 0x1c
        /*006a*/ 	.short	(.L_19 - .L_18)


	//   ....[0]....
.L_18:
        /*006c*/ 	.word	0x00000070


	//   ....[1]....
        /*0070*/ 	.word	0x000000f0


	//   ....[2]....
        /*0074*/ 	.word	0x00000810


	//   ....[3]....
        /*0078*/ 	.word	0x00000b80


	//   ....[4]....
        /*007c*/ 	.word	0x00000d60


	//   ....[5]....
        /*0080*/ 	.word	0x00000e60


	//----- nvinfo : EIATTR_CBANK_PARAM_SIZE
	.align		4
.L_19:
        /*0084*/ 	.byte	0x03, 0x19
        /*0086*/ 	.short	0x0020


	//----- nvinfo : EIATTR_PARAM_CBANK
	.align		4
        /*0088*/ 	.byte	0x04, 0x0a
        /*008a*/ 	.short	(.L_21 - .L_20)
	.align		4
.L_20:
        /*008c*/ 	.word	index@(.nv.constant0._Z11gpu_psearchPjS_Phjj)
        /*0090*/ 	.short	0x0380
        /*0092*/ 	.short	0x0020


	//----- nvinfo : EIATTR_SW_WAR
	.align		4
.L_21:
        /*0094*/ 	.byte	0x04, 0x36
        /*0096*/ 	.short	(.L_23 - .L_22)
.L_22:
        /*0098*/ 	.word	0x00000008
.L_23:


//--------------------- .nv.callgraph             --------------------------
	.section	.nv.callgraph,"",@"SHT_CUDA_CALLGRAPH"
	.align	4
	.sectionentsize	8
	.align		4
        /*0000*/ 	.word	0x00000000
	.align		4
        /*0004*/ 	.word	0xffffffff
	.align		4
        /*0008*/ 	.word	0x00000000
	.align		4
        /*000c*/ 	.word	0xfffffffe
	.align		4
        /*0010*/ 	.word	0x00000000
	.align		4
        /*0014*/ 	.word	0xfffffffd
	.align		4
        /*0018*/ 	.word	0x00000000
	.align		4
        /*001c*/ 	.word	0xfffffffc


//--------------------- .text._Z11gpu_psearchPjS_Phjj --------------------------
	.section	.text._Z11gpu_psearchPjS_Phjj,"ax",@progbits
	.align	128
        .global         _Z11gpu_psearchPjS_Phjj
        .type           _Z11gpu_psearchPjS_Phjj,@function
        .size           _Z11gpu_psearchPjS_Phjj,(.L_x_6 - _Z11gpu_psearchPjS_Phjj)
        .other          _Z11gpu_psearchPjS_Phjj,@"STO_CUDA_ENTRY STV_DEFAULT"
_Z11gpu_psearchPjS_Phjj:
.text._Z11gpu_psearchPjS_Phjj:
[----:B------:R-:W-:Y:S01]  /*0000*/  LDC R1, c[0x0][0x37c] ;  /* 0x0000df00ff017b82 */ /* 0x000fe20000000800 */
[----:B------:R-:W0:Y:S07]  /*0010*/  S2R R0, SR_TID.X ;  /* 0x0000000000007919 */ /* 0x000e2e0000002100 */
[----:B------:R-:W0:Y:S01]  /*0020*/  S2UR UR4, SR_CTAID.X ;  /* 0x00000000000479c3 */ /* 0x000e220000002500 */
[----:B------:R-:W1:Y:S07]  /*0030*/  LDCU UR5, c[0x0][0x398] ;  /* 0x00007300ff0577ac */ /* 0x000e6e0008000800 */
[----:B------:R-:W0:Y:S02]  /*0040*/  LDC R7, c[0x0][0x360] ;  /* 0x0000d800ff077b82 */ /* 0x000e240000000800 */
[----:B0-----:R-:W-:-:S05]  /*0050*/  IMAD R7, R7, UR4, R0 ;  /* 0x0000000407077c24 */ /* 0x001fca000f8e0200 */
[----:B-1----:R-:W-:-:S13]  /*0060*/  ISETP.GE.U32.AND P0, PT, R7, UR5, PT ;  /* 0x0000000507007c0c */ /* 0x002fda000bf06070 */
[----:B------:R-:W-:Y:S05]  /*0070*/  @P0 EXIT ;  /* 0x000000000000094d */ /* 0x000fea0003800000 */
[----:B------:R-:W0:Y:S01]  /*0080*/  LDCU UR4, c[0x0][0x39c] ;  /* 0x00007380ff0477ac */ /* 0x000e220008000800 */
[----:B------:R-:W1:Y:S01]  /*0090*/  LDCU.64 UR6, c[0x0][0x390] ;  /* 0x00007200ff0677ac */ /* 0x000e620008000a00 */
[----:B------:R-:W2:Y:S01]  /*00a0*/  LDCU.64 UR10, c[0x0][0x358] ;  /* 0x00006b00ff0a77ac */ /* 0x000ea20008000a00 */
[----:B0-----:R-:W-:Y:S02]  /*00b0*/  ISETP.NE.AND P0, PT, RZ, UR4, PT ;  /* 0x00000004ff007c0c */ /* 0x001fe4000bf05270 */
[----:B-1----:R-:W-:-:S05]  /*00c0*/  IADD3 R2, P1, PT, R7, UR6, RZ ;  /* 0x0000000607027c10 */ /* 0x002fca000ff3e0ff */
[----:B------:R-:W-:-:S05]  /*00d0*/  IMAD.X R3, RZ, RZ, UR7, P1 ;  /* 0x00000007ff037e24 */ /* 0x000fca00088e06ff */
[----:B--2---:R0:W-:Y:S01]  /*00e0*/  STG.E.U8 desc[UR10][R2.64], RZ ;  /* 0x000000ff02007986 */ /* 0x0041e2000c10110a */
[----:B------:R-:W-:Y:S05]  /*00f0*/  @!P0 EXIT ;  /* 0x000000000000894d */ /* 0x000fea0003800000 */
[----:B------:R-:W1:Y:S01]  /*0100*/  LDC.64 R4, c[0x0][0x388] ;  /* 0x0000e200ff047b82 */ /* 0x000e620000000a00 */
[----:B------:R-:W-:Y:S01]  /*0110*/  UISETP.GE.U32.AND UP0, UPT, UR4, 0x10, UPT ;  /* 0x000000100400788c */ /* 0x000fe2000bf06070 */
[----:B------:R-:W-:Y:S01]  /*0120*/  IMAD.MOV.U32 R0, RZ, RZ, RZ ;  /* 0x000000ffff007224 */ /* 0x000fe200078e00ff */
[----:B------:R-:W-:Y:S01]  /*0130*/  ULOP3.LUT UR8, UR4, 0xf, URZ, 0xc0, !UPT ;  /* 0x0000000f04087892 */ /* 0x000fe2000f8ec0ff */
[----:B-1----:R-:W-:-:S06]  /*0140*/  IMAD.WIDE.U32 R4, R7, 0x4, R4 ;  /* 0x0000000407047825 */ /* 0x002fcc00078e0004 */
[----:B------:R-:W-:Y:S05]  /*0150*/  BRA.U !UP0, `(.L_x_0) ;  /* 0x0000000508a87547 */ /* 0x000fea000b800000 */
[----:B------:R-:W1:Y:S01]  /*0160*/  LDCU.64 UR6, c[0x0][0x380] ;  /* 0x00007000ff0677ac */ /* 0x000e620008000a00 */
[----:B------:R-:W-:-:S06]  /*0170*/  ULOP3.LUT UR4, UR4, 0xfffffff0, URZ, 0xc0, !UPT ;  /* 0xfffffff004047892 */ /* 0x000fcc000f8ec0ff */
[----:B------:R-:W-:Y:S01]  /*0180*/  IMAD.U32 R0, RZ, RZ, UR4 ;  /* 0x00000004ff007e24 */ /* 0x000fe2000f8e00ff */
[----:B-1----:R-:W-:-:S04]  /*0190*/  UIADD3 UR5, UP0, UPT, UR6, 0x20, URZ ;  /* 0x0000002006057890 */ /* 0x002fc8000ff1e0ff */
[----:B------:R-:W-:Y:S02]  /*01a0*/  UIADD3.X UR6, UPT, UPT, URZ, UR7, URZ, UP0, !UPT ;  /* 0x00000007ff067290 */ /* 0x000fe400087fe4ff */
[----:B------:R-:W-:Y:S01]  /*01b0*/  IMAD.U32 R6, RZ, RZ, UR5 ;  /* 0x00000005ff067e24 */ /* 0x000fe2000f8e00ff */
[----:B------:R-:W-:-:S03]  /*01c0*/  UIADD3 UR7, UPT, UPT, -UR4, URZ, URZ ;  /* 0x000000ff04077290 */ /* 0x000fc6000fffe1ff */
[----:B------:R-:W-:-:S09]  /*01d0*/  IMAD.U32 R7, RZ, RZ, UR6 ;  /* 0x00000006ff077e24 */ /* 0x000fd2000f8e00ff */
.L_x_1:
[----:B--2---:R-:W2:Y:S04]  /*01e0*/  LDG.E R8, desc[UR10][R4.64] ;  /* 0x0000000a04087981 */ /* 0x004ea8000c1e1900 */
[----:B------:R-:W2:Y:S01]  /*01f0*/  LDG.E R9, desc[UR10][R6.64+-0x20] ;  /* 0xffffe00a06097981 */ /* 0x000ea2000c1e1900 */
[----:B------:R-:W-:Y:S01]  /*0200*/  IMAD.MOV.U32 R10, RZ, RZ, 0x1 ;  /* 0x00000001ff0a7424 */ /* 0x000fe200078e00ff */
[----:B--2---:R-:W-:-:S13]  /*0210*/  ISETP.NE.AND P0, PT, R8, R9, PT ;  /* 0x000000090800720c */ /* 0x004fda0003f05270 */
[----:B------:R1:W-:Y:S04]  /*0220*/  @!P0 STG.E.U8 desc[UR10][R2.64], R10 ;  /* 0x0000000a02008986 */ /* 0x0003e8000c10110a */
[----:B------:R-:W2:Y:S04]  /*0230*/  @!P0 LDG.E R8, desc[UR10][R4.64] ;  /* 0x0000000a04088981 */ /* 0x000ea8000c1e1900 */
[----:B------:R-:W2:Y:S01]  /*0240*/  LDG.E R9, desc[UR10][R6.64+-0x1c] ;  /* 0xffffe40a06097981 */ /* 0x000ea2000c1e1900 */
[----:B------:R-:W-:Y:S01]  /*0250*/  IMAD.MOV.U32 R11, RZ, RZ, 0x1 ;  /* 0x00000001ff0b7424 */ /* 0x000fe200078e00ff */
[----:B--2---:R-:W-:-:S13]  /*0260*/  ISETP.NE.AND P0, PT, R8, R9, PT ;  /* 0x000000090800720c */ /* 0x004fda0003f05270 */
[----:B------:R2:W-:Y:S04]  /*0270*/  @!P0 STG.E.U8 desc[UR10][R2.64], R11 ;  /* 0x0000000b02008986 */ /* 0x0005e8000c10110a */
[----:B------:R-:W3:Y:S04]  /*0280*/  @!P0 LDG.E R8, desc[UR10][R4.64] ;  /* 0x0000000a04088981 */ /* 0x000ee8000c1e1900 */
[----:B------:R-:W3:Y:S02]  /*0290*/  LDG.E R9, desc[UR10][R6.64+-0x18] ;  /* 0xffffe80a06097981 */ /* 0x000ee4000c1e1900 */
[----:B---3--:R-:W-:Y:S01]  /*02a0*/  ISETP.NE.AND P0, PT, R8, R9, PT ;  /* 0x000000090800720c */ /* 0x008fe20003f05270 */
[----:B------:R-:W-:-:S12]  /*02b0*/  IMAD.MOV.U32 R9, RZ, RZ, 0x1 ;  /* 0x00000001ff097424 */ /* 0x000fd800078e00ff */
[----:B-1----:R-:W-:-:S05]  /*02c0*/  @!P0 PRMT R10, R9, 0x7610, R10 ;  /* 0x00007610090a8816 */ /* 0x002fca000000000a */
[----:B------:R1:W-:Y:S04]  /*02d0*/  @!P0 STG.E.U8 desc[UR10][R2.64], R10 ;  /* 0x0000000a02008986 */ /* 0x0003e8000c10110a */
[----:B------:R-:W3:Y:S04]  /*02e0*/  @!P0 LDG.E R8, desc[UR10][R4.64] ;  /* 0x0000000a04088981 */ /* 0x000ee8000c1e1900 */
[----:B------:R-:W3:Y:S02]  /*02f0*/  LDG.E R9, desc[UR10][R6.64+-0x14] ;  /* 0xffffec0a06097981 */ /* 0x000ee4000c1e1900 */
[----:B---3--:R-:W-:Y:S01]  /*0300*/  ISETP.NE.AND P0, PT, R8, R9, PT ;  /* 0x000000090800720c */ /* 0x008fe20003f05270 */
[----:B------:R-:W-:-:S12]  /*0310*/  IMAD.MOV.U32 R9, RZ, RZ, 0x1 ;  /* 0x00000001ff097424 */ /* 0x000fd800078e00ff */
[----:B--2---:R-:W-:-:S05]  /*0320*/  @!P0 PRMT R11, R9, 0x7610, R11 ;  /* 0x00007610090b8816 */ /* 0x004fca000000000b */
        /* <DEDUP_REMOVED lines=68> */
[----:B------:R-:W3:Y:S01]  /*0770*/  LDG.E R9, desc[UR10][R6.64+0x1c] ;  /* 0x00001c0a06097981 */ /* 0x000ee2000c1e1900 */
[----:B------:R-:W-:-:S04]  /*0780*/  UIADD3 UR7, UPT, UPT, UR7, 0x10, URZ ;  /* 0x0000001007077890 */ /* 0x000fc8000fffe0ff */
[----:B------:R-:W-:Y:S01]  /*0790*/  UISETP.NE.AND UP0, UPT, UR7, URZ, UPT ;  /* 0x000000ff0700728c */ /* 0x000fe2000bf05270 */
[----:B---3--:R-:W-:Y:S01]  /*07a0*/  ISETP.NE.AND P0, PT, R8, R9, PT ;  /* 0x000000090800720c */ /* 0x008fe20003f05270 */
[----:B------:R-:W-:-:S12]  /*07b0*/  IMAD.MOV.U32 R8, RZ, RZ, 0x1 ;  /* 0x00000001ff087424 */ /* 0x000fd800078e00ff */
[----:B------:R2:W-:Y:S01]  /*07c0*/  @!P0 STG.E.U8 desc[UR10][R2.64], R8 ;  /* 0x0000000802008986 */ /* 0x0005e2000c10110a */
[----:B------:R-:W-:-:S05]  /*07d0*/  IADD3 R6, P0, PT, R6, 0x40, RZ ;  /* 0x0000004006067810 */ /* 0x000fca0007f1e0ff */
[----:B------:R-:W-:Y:S01]  /*07e0*/  IMAD.X R7, RZ, RZ, R7, P0 ;  /* 0x000000ffff077224 */ /* 0x000fe200000e0607 */
[----:B------:R-:W-:Y:S07]  /*07f0*/  BRA.U UP0, `(.L_x_1) ;  /* 0xfffffff900787547 */ /* 0x000fee000b83ffff */
.L_x_0:
[----:B------:R-:W-:-:S13]  /*0800*/  ISETP.NE.AND P0, PT, RZ, UR8, PT ;  /* 0x00000008ff007c0c */ /* 0x000fda000bf05270 */
[----:B------:R-:W-:Y:S05]  /*0810*/  @!P0 EXIT ;  /* 0x000000000000894d */ /* 0x000fea0003800000 */
[----:B------:R-:W1:Y:S01]  /*0820*/  LDCU UR4, c[0x0][0x39c] ;  /* 0x00007380ff0477ac */ /* 0x000e620008000800 */
[----:B------:R-:W-:Y:S02]  /*0830*/  UISETP.GE.U32.AND UP0, UPT, UR8, 0x8, UPT ;  /* 0x000000080800788c */ /* 0x000fe4000bf06070 */
[----:B-1----:R-:W-:-:S07]  /*0840*/  ULOP3.LUT UR5, UR4, 0x7, URZ, 0xc0, !UPT ;  /* 0x0000000704057892 */ /* 0x002fce000f8ec0ff */
[----:B------:R-:W-:Y:S05]  /*0850*/  BRA.U !UP0, `(.L_x_2) ;  /* 0x0000000108c47547 */ /* 0x000fea000b800000 */
[----:B------:R-:W1:Y:S01]  /*0860*/  LDC.64 R6, c[0x0][0x380] ;  /* 0x0000e000ff067b82 */ /* 0x000e620000000a00 */
[----:B--2---:R-:W2:Y:S01]  /*0870*/  LDG.E R8, desc[UR10][R4.64] ;  /* 0x0000000a04087981 */ /* 0x004ea2000c1e1900 */
[----:B-1----:R-:W-:-:S05]  /*0880*/  IMAD.WIDE.U32 R6, R0, 0x4, R6 ;  /* 0x0000000400067825 */ /* 0x002fca00078e0006 */
        /* <DEDUP_REMOVED lines=33> */
[----:B------:R-:W2:Y:S04]  /*0aa0*/  @!P0 LDG.E R8, desc[UR10][R4.64] ;  /* 0x0000000a04088981 */ /* 0x000ea8000c1e1900 */
[----:B------:R-:W2:Y:S02]  /*0ab0*/  LDG.E R9, desc[UR10][R6.64+0x18] ;  /* 0x0000180a06097981 */ /* 0x000ea4000c1e1900 */
[----:B--2---:R-:W-:Y:S01]  /*0ac0*/  ISETP.NE.AND P0, PT, R8, R9, PT ;  /* 0x000000090800720c */ /* 0x004fe20003f05270 */
[----:B------:R-:W-:-:S12]  /*0ad0*/  IMAD.MOV.U32 R9, RZ, RZ, 0x1 ;  /* 0x00000001ff097424 */ /* 0x000fd800078e00ff */
[----:B-1----:R-:W-:-:S05]  /*0ae0*/  @!P0 PRMT R10, R9, 0x7610, R10 ;  /* 0x00007610090a8816 */ /* 0x002fca000000000a */
[----:B------:R3:W-:Y:S04]  /*0af0*/  @!P0 STG.E.U8 desc[UR10][R2.64], R10 ;  /* 0x0000000a02008986 */ /* 0x0007e8000c10110a */
[----:B------:R-:W2:Y:S04]  /*0b00*/  LDG.E R9, desc[UR10][R6.64+0x1c] ;  /* 0x00001c0a06097981 */ /* 0x000ea8000c1e1900 */
[----:B------:R-:W2:Y:S01]  /*0b10*/  @!P0 LDG.E R8, desc[UR10][R4.64] ;  /* 0x0000000a04088981 */ /* 0x000ea2000c1e1900 */
[----:B------:R-:W-:Y:S01]  /*0b20*/  VIADD R0, R0, 0x8 ;  /* 0x0000000800007836 */ /* 0x000fe20000000000 */
[----:B--2---:R-:W-:Y:S01]  /*0b30*/  ISETP.NE.AND P0, PT, R8, R9, PT ;  /* 0x000000090800720c */ /* 0x004fe20003f05270 */
[----:B------:R-:W-:-:S12]  /*0b40*/  IMAD.MOV.U32 R8, RZ, RZ, 0x1 ;  /* 0x00000001ff087424 */ /* 0x000fd800078e00ff */
[----:B------:R-:W-:-:S05]  /*0b50*/  @!P0 PRMT R7, R8, 0x7610, R7 ;  /* 0x0000761008078816 */ /* 0x000fca0000000007 */
[----:B------:R3:W-:Y:S02]  /*0b60*/  @!P0 STG.E.U8 desc[UR10][R2.64], R7 ;  /* 0x0000000702008986 */ /* 0x0007e4000c10110a */
.L_x_2:
[----:B------:R-:W-:-:S13]  /*0b70*/  ISETP.NE.AND P0, PT, RZ, UR5, PT ;  /* 0x00000005ff007c0c */ /* 0x000fda000bf05270 */
[----:B------:R-:W-:Y:S05]  /*0b80*/  @!P0 EXIT ;  /* 0x000000000000894d */ /* 0x000fea0003800000 */
[----:B------:R-:W-:Y:S02]  /*0b90*/  UISETP.GE.U32.AND UP0, UPT, UR5, 0x4, UPT ;  /* 0x000000040500788c */ /* 0x000fe4000bf06070 */
[----:B------:R-:W-:-:S07]  /*0ba0*/  ULOP3.LUT UR4, UR4, 0x3, URZ, 0xc0, !UPT ;  /* 0x0000000304047892 */ /* 0x000fce000f8ec0ff */
[----:B------:R-:W-:Y:S05]  /*0bb0*/  BRA.U !UP0, `(.L_x_3) ;  /* 0x0000000108647547 */ /* 0x000fea000b800000 */
[----:B---3--:R-:W1:Y:S01]  /*0bc0*/  LDC.64 R6, c[0x0][0x380] ;  /* 0x0000e000ff067b82 */ /* 0x008e620000000a00 */
[----:B------:R-:W3:Y:S01]  /*0bd0*/  LDG.E R9, desc[UR10][R4.64] ;  /* 0x0000000a04097981 */ /* 0x000ee2000c1e1900 */
[----:B-1----:R-:W-:-:S05]  /*0be0*/  IMAD.WIDE.U32 R6, R0, 0x4, R6 ;  /* 0x0000000400067825 */ /* 0x002fca00078e0006 */
[----:B--2---:R-:W3:Y:S01]  /*0bf0*/  LDG.E R8, desc[UR10][R6.64] ;  /* 0x0000000a06087981 */ /* 0x004ee2000c1e1900 */
[----:B------:R-:W-:Y:S01]  /*0c00*/  IMAD.MOV.U32 R10, RZ, RZ, 0x1 ;  /* 0x00000001ff0a7424 */ /* 0x000fe200078e00ff */
[----:B---3--:R-:W-:-:S13]  /*0c10*/  ISETP.NE.AND P0, PT, R9, R8, PT ;  /* 0x000000080900720c */ /* 0x008fda0003f05270 */
[----:B------:R1:W-:Y:S04]  /*0c20*/  @!P0 STG.E.U8 desc[UR10][R2.64], R10 ;  /* 0x0000000a02008986 */ /* 0x0003e8000c10110a */
[----:B------:R-:W2:Y:S04]  /*0c30*/  @!P0 LDG.E R9, desc[UR10][R4.64] ;  /* 0x0000000a04098981 */ /* 0x000ea8000c1e1900 */
[----:B------:R-:W2:Y:S01]  /*0c40*/  LDG.E R8, desc[UR10][R6.64+0x4] ;  /* 0x0000040a06087981 */ /* 0x000ea2000c1e1900 */
[----:B------:R-:W-:Y:S01]  /*0c50*/  IMAD.MOV.U32 R11, RZ, RZ, 0x1 ;  /* 0x00000001ff0b7424 */ /* 0x000fe200078e00ff */
[----:B--2---:R-:W-:-:S13]  /*0c60*/  ISETP.NE.AND P0, PT, R9, R8, PT ;  /* 0x000000080900720c */ /* 0x004fda0003f05270 */
        /* <DEDUP_REMOVED lines=14> */
.L_x_3:
[----:B------:R-:W-:-:S13]  /*0d50*/  ISETP.NE.AND P0, PT, RZ, UR4, PT ;  /* 0x00000004ff007c0c */ /* 0x000fda000bf05270 */
[----:B------:R-:W-:Y:S05]  /*0d60*/  @!P0 EXIT ;  /* 0x000000000000894d */ /* 0x000fea0003800000 */
[----:B---34-:R-:W1:Y:S01]  /*0d70*/  LDC.64 R6, c[0x0][0x380] ;  /* 0x0000e000ff067b82 */ /* 0x018e620000000a00 */
[----:B------:R-:W-:Y:S01]  /*0d80*/  UIADD3 UR4, UPT, UPT, -UR4, URZ, URZ ;  /* 0x000000ff04047290 */ /* 0x000fe2000fffe1ff */
[----:B-1----:R-:W-:-:S04]  /*0d90*/  IMAD.WIDE.U32 R6, R0, 0x4, R6 ;  /* 0x0000000400067825 */ /* 0x002fc800078e0006 */
[----:B------:R-:W-:-:S07]  /*0da0*/  IMAD.MOV.U32 R9, RZ, RZ, R7 ;  /* 0x000000ffff097224 */ /* 0x000fce00078e0007 */
.L_x_4:
[----:B------:R-:W-:Y:S01]  /*0db0*/  IMAD.MOV.U32 R7, RZ, RZ, R9 ;  /* 0x000000ffff077224 */ /* 0x000fe200078e0009 */
[----:B-1----:R-:W3:Y:S05]  /*0dc0*/  LDG.E R0, desc[UR10][R4.64] ;  /* 0x0000000a04007981 */ /* 0x002eea000c1e1900 */
        /* <DEDUP_REMOVED lines=9> */
[----:B------:R-:W-:Y:S05]  /*0e60*/  EXIT ;  /* 0x000000000000794d */ /* 0x000fea0003800000 */
.L_x_5:
[----:B------:R-:W-:-:S00]  /*0e70*/  BRA `(.L_x_5) ;  /* 0xfffffffc00fc7947 */ /* 0x000fc0000383ffff */
[----:B------:R-:W-:-:S00]  /*0e80*/  NOP ;  /* 0x0000000000007918 */ /* 0x000fc00000000000 */
[----:B------:R-:W-:-:S00]  /*0e90*/  NOP ;  /* 0x0000000000007918 */ /* 0x000fc00000000000 */
[----:B------:R-:W-:-:S00]  /*0ea0*/  NOP ;  /* 0x0000000000007918 */ /* 0x000fc00000000000 */
[----:B------:R-:W-:-:S00]  /*0eb0*/  NOP ;  /* 0x0000000000007918 */ /* 0x000fc00000000000 */
[----:B------:R-:W-:-:S00]  /*0ec0*/  NOP ;  /* 0x0000000000007918 */ /* 0x000fc00000000000 */
[----:B------:R-:W-:-:S00]  /*0ed0*/  NOP ;  /* 0x0000000000007918 */ /* 0x000fc00000000000 */
[----:B------:R-:W-:-:S00]  /*0ee0*/  NOP ;  /* 0x0000000000007918 */ /* 0x000fc00000000000 */
[----:B------:R-:W-:-:S00]  /*0ef0*/  NOP ;  /* 0x0000000000007918 */ /* 0x000fc00000000000 */
.L_x_6:


//--------------------- .nv.shared.reserved.0     --------------------------
	.section	.nv.shared.reserved.0,"aw",@nobits
	.weak		__nv_reservedSMEM_offset_0_alias
	.size		__nv_reservedSMEM_offset_0_alias, 0, 64
	.other		__nv_reservedSMEM_offset_0_alias,@"STO_CUDA_RESERVED_SHARED STV_DEFAULT"
__nv_reservedSMEM_offset_0_alias:
	.zero		0
	.zero		64


//--------------------- .nv.constant0._Z11gpu_psearchPjS_Phjj --------------------------
	.section	.nv.constant0._Z11gpu_psearchPjS_Phjj,"a",@progbits
	.sectionflags	@""
	.align	4
.nv.constant0._Z11gpu_psearchPjS_Phjj:
	.zero		928


//--------------------- SYMBOLS --------------------------

	.type		.nv.reservedSmem.offset0,@object
	.size		.nv.reservedSmem.offset0,0x4
